//
// Generated by NVIDIA NVVM Compiler
//
// Compiler Build ID: CL-36424714
// Cuda compilation tools, release 13.0, V13.0.88
// Based on NVVM 20.0.0
//

.version 9.0
.target sm_100
.address_size 64

	// .globl	_Z25compute_histogram_renamedPiS_i
// _ZZ25compute_histogram_renamedPiS_iE11shared_hist has been demoted

.visible .entry _Z25compute_histogram_renamedPiS_i(
	.param .u64 .ptr .align 1 _Z25compute_histogram_renamedPiS_i_param_0,
	.param .u64 .ptr .align 1 _Z25compute_histogram_renamedPiS_i_param_1,
	.param .u32 _Z25compute_histogram_renamedPiS_i_param_2
)
{
	.reg .pred 	%p<4>;
	.reg .b32 	%r<17>;
	.reg .b64 	%rd<9>;
	// demoted variable
	.shared .align 4 .b8 _ZZ25compute_histogram_renamedPiS_iE11shared_hist[1024];
	ld.param.u64 	%rd1, [_Z25compute_histogram_renamedPiS_i_param_0];
	ld.param.u64 	%rd2, [_Z25compute_histogram_renamedPiS_i_param_1];
	ld.param.u32 	%r4, [_Z25compute_histogram_renamedPiS_i_param_2];
	mov.u32 	%r5, %ctaid.x;
	mov.u32 	%r6, %ntid.x;
	mov.u32 	%r1, %tid.x;
	mad.lo.s32 	%r2, %r5, %r6, %r1;
	setp.gt.u32 	%p1, %r1, 255;
	shl.b32 	%r7, %r1, 2;
	mov.u32 	%r8, _ZZ25compute_histogram_renamedPiS_iE11shared_hist;
	add.s32 	%r3, %r8, %r7;
	@%p1 bra 	$L__BB0_2;
	mov.b32 	%r9, 0;
	st.shared.u32 	[%r3], %r9;
$L__BB0_2:
	bar.sync 	0;
	setp.ge.s32 	%p2, %r2, %r4;
	@%p2 bra 	$L__BB0_4;
	cvta.to.global.u64 	%rd3, %rd1;
	mul.wide.s32 	%rd4, %r2, 4;
	add.s64 	%rd5, %rd3, %rd4;
	ld.global.u32 	%r10, [%rd5];
	shl.b32 	%r11, %r10, 2;
	add.s32 	%r13, %r8, %r11;
	atom.shared.add.u32 	%r14, [%r13], 1;
$L__BB0_4:
	setp.gt.u32 	%p3, %r1, 255;
	bar.sync 	0;
	@%p3 bra 	$L__BB0_6;
	cvta.to.global.u64 	%rd6, %rd2;
	mul.wide.u32 	%rd7, %r1, 4;
	add.s64 	%rd8, %rd6, %rd7;
	ld.shared.u32 	%r15, [%r3];
	atom.global.add.u32 	%r16, [%rd8], %r15;
$L__BB0_6:
	ret;

}


// ===== COMPILED SASS (sm_100) =====

	.target	sm_100

	.elftype	@"ET_EXEC"


//--------------------- .note.nv.tkinfo           --------------------------
	.section	.note.nv.tkinfo,"",@"SHT_NOTE"
	.sectionflags	@"SHF_NOTE_NV_TKINFO"
	.tkinfo
        /*0018*/ 	.word	0x00000002
        /*0030*/ 	.string	""
        /*0030*/ 	.string	"ptxas"
        /*0030*/ 	.string	"Cuda compilation tools, release 13.0, V13.0.88"
        /*0030*/ 	.string	"Build cuda_13.0.r13.0/compiler.36424714_0"
        /*0030*/ 	.string	"-arch sm_100 -m 64 "



//--------------------- .note.nv.cuinfo           --------------------------
	.section	.note.nv.cuinfo,"",@"SHT_NOTE"
	.sectionflags	@"SHF_NOTE_NV_CUINFO"
        /*0018*/ 	.short	0x0002
        /*001a*/ 	.short	0x0064
        /*001c*/ 	.short	0x0082
	.zero		2


//--------------------- .nv.info                  --------------------------
	.section	.nv.info,"",@"SHT_CUDA_INFO"
	.align	4


	//----- nvinfo : EIATTR_REGCOUNT
	.align		4
        /*0000*/ 	.byte	0x04, 0x2f
        /*0002*/ 	.short	(.L_1 - .L_0)
	.align		4
.L_0:
        /*0004*/ 	.word	index@(_Z25compute_histogram_renamedPiS_i)
        /*0008*/ 	.word	0x00000009


	//----- nvinfo : EIATTR_FRAME_SIZE
	.align		4
.L_1:
        /*000c*/ 	.byte	0x04, 0x11
        /*000e*/ 	.short	(.L_3 - .L_2)
	.align		4
.L_2:
        /*0010*/ 	.word	index@(_Z25compute_histogram_renamedPiS_i)
        /*0014*/ 	.word	0x00000000


	//----- nvinfo : EIATTR_MIN_STACK_SIZE
	.align		4
.L_3:
        /*0018*/ 	.byte	0x04, 0x12
        /*001a*/ 	.short	(.L_5 - .L_4)
	.align		4
.L_4:
        /*001c*/ 	.word	index@(_Z25compute_histogram_renamedPiS_i)
        /*0020*/ 	.word	0x00000000
.L_5:


//--------------------- .nv.compat                --------------------------
	.section	.nv.compat,"",@"SHT_CUDA_COMPAT_INFO"
	.align	4
        /*0000*/ 	.byte	0x02, 0x09, 0x00, 0x00, 0x02, 0x02, 0x01, 0x00, 0x02, 0x05, 0x05, 0x00, 0x03, 0x07, 0x01, 0x01
        /*0010*/ 	.byte	0x02, 0x03, 0x00, 0x00, 0x02, 0x06, 0x01, 0x00, 0x04, 0x0b, 0x08, 0x00, 0x09, 0x00, 0x00, 0x00
        /*0020*/ 	.byte	0x00, 0x00, 0x00, 0x00


//--------------------- .nv.info._Z25compute_histogram_renamedPiS_i --------------------------
	.section	.nv.info._Z25compute_histogram_renamedPiS_i,"",@"SHT_CUDA_INFO"
	.sectionflags	@""
	.align	4


	//----- nvinfo : EIATTR_CUDA_API_VERSION
	.align		4
        /*0000*/ 	.byte	0x04, 0x37
        /*0002*/ 	.short	(.L_7 - .L_6)
.L_6:
        /*0004*/ 	.word	0x00000082


	//----- nvinfo : EIATTR_KPARAM_INFO
	.align		4
.L_7:
        /*0008*/ 	.byte	0x04, 0x17
        /*000a*/ 	.short	(.L_9 - .L_8)
.L_8:
        /*000c*/ 	.word	0x00000000
        /*0010*/ 	.short	0x0002
        /*0012*/ 	.short	0x0010
        /*0014*/ 	.byte	0x00, 0xf0, 0x11, 0x00


	//----- nvinfo : EIATTR_KPARAM_INFO
	.align		4
.L_9:
        /*0018*/ 	.byte	0x04, 0x17
        /*001a*/ 	.short	(.L_11 - .L_10)
.L_10:
        /*001c*/ 	.word	0x00000000
        /*0020*/ 	.short	0x0001
        /*0022*/ 	.short	0x0008
        /*0024*/ 	.byte	0x00, 0xf5, 0x21, 0x00


	//----- nvinfo : EIATTR_KPARAM_INFO
	.align		4
.L_11:
        /*0028*/ 	.byte	0x04, 0x17
        /*002a*/ 	.short	(.L_13 - .L_12)
.L_12:
        /*002c*/ 	.word	0x00000000
        /*0030*/ 	.short	0x0000
        /*0032*/ 	.short	0x0000
        /*0034*/ 	.byte	0x00, 0xf5, 0x21, 0x00


	//----- nvinfo : EIATTR_SPARSE_MMA_MASK
	.align		4
.L_13:
        /*0038*/ 	.byte	0x03, 0x50
        /*003a*/ 	.short	0x0000


	//----- nvinfo : EIATTR_MAXREG_COUNT
	.align		4
        /*003c*/ 	.byte	0x03, 0x1b
        /*003e*/ 	.short	0x00ff


	//----- nvinfo : EIATTR_NUM_BARRIERS
	.align		4
        /*0040*/ 	.byte	0x02, 0x4c
        /*0042*/ 	.byte	0x01
	.zero		1


	//----- nvinfo : EIATTR_MERCURY_ISA_VERSION
	.align		4
        /*0044*/ 	.byte	0x03, 0x5f
        /*0046*/ 	.short	0x0101


	//----- nvinfo : EIATTR_VRC_CTA_INIT_COUNT
	.align		4
        /*0048*/ 	.byte	0x02, 0x4a
	.zero		1
	.zero		1


	//----- nvinfo : EIATTR_EXIT_INSTR_OFFSETS
	.align		4
        /*004c*/ 	.byte	0x04, 0x1c
        /*004e*/ 	.short	(.L_15 - .L_14)


	//   ....[0]....
.L_14:
        /*0050*/ 	.word	0x00000180


	//   ....[1]....
        /*0054*/ 	.word	0x000001d0


	//----- nvinfo : EIATTR_CRS_STACK_SIZE
	.align		4
.L_15:
        /*0058*/ 	.byte	0x04, 0x1e
        /*005a*/ 	.short	(.L_17 - .L_16)
.L_16:
        /*005c*/ 	.word	0x00000000


	//----- nvinfo : EIATTR_CBANK_PARAM_SIZE
	.align		4
.L_17:
        /*0060*/ 	.byte	0x03, 0x19
        /*0062*/ 	.short	0x0014


	//----- nvinfo : EIATTR_PARAM_CBANK
	.align		4
        /*0064*/ 	.byte	0x04, 0x0a
        /*0066*/ 	.short	(.L_19 - .L_18)
	.align		4
.L_18:
        /*0068*/ 	.word	index@(.nv.constant0._Z25compute_histogram_renamedPiS_i)
        /*006c*/ 	.short	0x0380
        /*006e*/ 	.short	0x0014


	//----- nvinfo : EIATTR_SW_WAR
	.align		4
.L_19:
        /*0070*/ 	.byte	0x04, 0x36
        /*0072*/ 	.short	(.L_21 - .L_20)
.L_20:
        /*0074*/ 	.word	0x00000008
.L_21:


//--------------------- .nv.callgraph             --------------------------
	.section	.nv.callgraph,"",@"SHT_CUDA_CALLGRAPH"
	.align	4
	.sectionentsize	8
	.align		4
        /*0000*/ 	.word	0x00000000
	.align		4
        /*0004*/ 	.word	0xffffffff
	.align		4
        /*0008*/ 	.word	0x00000000
	.align		4
        /*000c*/ 	.word	0xfffffffe
	.align		4
        /*0010*/ 	.word	0x00000000
	.align		4
        /*0014*/ 	.word	0xfffffffd
	.align		4
        /*0018*/ 	.word	0x00000000
	.align		4
        /*001c*/ 	.word	0xfffffffc


//--------------------- .text._Z25compute_histogram_renamedPiS_i --------------------------
	.section	.text._Z25compute_histogram_renamedPiS_i,"ax",@progbits
	.align	128
        .global         _Z25compute_histogram_renamedPiS_i
        .type           _Z25compute_histogram_renamedPiS_i,@function
        .size           _Z25compute_histogram_renamedPiS_i,(.L_x_3 - _Z25compute_histogram_renamedPiS_i)
        .other          _Z25compute_histogram_renamedPiS_i,@"STO_CUDA_ENTRY STV_DEFAULT"
_Z25compute_histogram_renamedPiS_i:
.text._Z25compute_histogram_renamedPiS_i:
[----:B------:R-:W-:Y:S01]  /*0000*/  LDC R1, c[0x0][0x37c] ;  /* 0x0000df00ff017b82 */ /* 0x000fe20000000800 */
[----:B------:R-:W0:Y:S07]  /*0010*/  S2R R6, SR_TID.X ;  /* 0x0000000000067919 */ /* 0x000e2e0000002100 */
[----:B------:R-:W1:Y:S01]  /*0020*/  S2UR UR6, SR_CTAID.X ;  /* 0x00000000000679c3 */ /* 0x000e620000002500 */
[----:B------:R-:W2:Y:S01]  /*0030*/  LDCU UR7, c[0x0][0x390] ;  /* 0x00007200ff0777ac */ /* 0x000ea20008000800 */
[----:B------:R-:W-:Y:S01]  /*0040*/  BSSY.RECONVERGENT B0, `(.L_x_0) ;  /* 0x0000012000007945 */ /* 0x000fe20003800200 */
[----:B------:R-:W-:-:S05]  /*0050*/  UMOV UR4, 0x400 ;  /* 0x0000040000047882 */ /* 0x000fca0000000000 */
[----:B------:R-:W1:Y:S08]  /*0060*/  LDC R5, c[0x0][0x360] ;  /* 0x0000d800ff057b82 */ /* 0x000e700000000800 */
[----:B------:R-:W3:Y:S01]  /*0070*/  S2UR UR5, SR_CgaCtaId ;  /* 0x00000000000579c3 */ /* 0x000ee20000008800 */
[----:B0-----:R-:W-:Y:S01]  /*0080*/  ISETP.GT.U32.AND P0, PT, R6, 0xff, PT ;  /* 0x000000ff0600780c */ /* 0x001fe20003f04070 */
[----:B-1----:R-:W-:-:S05]  /*0090*/  IMAD R5, R5, UR6, R6 ;  /* 0x0000000605057c24 */ /* 0x002fca000f8e0206 */
[----:B--2---:R-:W-:Y:S01]  /*00a0*/  ISETP.GE.AND P1, PT, R5, UR7, PT ;  /* 0x0000000705007c0c */ /* 0x004fe2000bf26270 */
[----:B------:R-:W0:Y:S01]  /*00b0*/  LDCU.64 UR6, c[0x0][0x358] ;  /* 0x00006b00ff0677ac */ /* 0x000e220008000a00 */
[----:B---3--:R-:W-:-:S06]  /*00c0*/  ULEA UR4, UR5, UR4, 0x18 ;  /* 0x0000000405047291 */ /* 0x008fcc000f8ec0ff */
[----:B------:R-:W-:-:S05]  /*00d0*/  LEA R0, R6, UR4, 0x2 ;  /* 0x0000000406007c11 */ /* 0x000fca000f8e10ff */
[----:B------:R1:W-:Y:S01]  /*00e0*/  @!P0 STS [R0], RZ ;  /* 0x000000ff00008388 */ /* 0x0003e20000000800 */
[----:B------:R-:W-:Y:S06]  /*00f0*/  BAR.SYNC.DEFER_BLOCKING 0x0 ;  /* 0x0000000000007b1d */ /* 0x000fec0000010000 */
[----:B------:R-:W-:Y:S05]  /*0100*/  @P1 BRA `(.L_x_1) ;  /* 0x0000000000141947 */ /* 0x000fea0003800000 */
[----:B------:R-:W2:Y:S02]  /*0110*/  LDC.64 R2, c[0x0][0x380] ;  /* 0x0000e000ff027b82 */ /* 0x000ea40000000a00 */
[----:B--2---:R-:W-:-:S06]  /*0120*/  IMAD.WIDE R2, R5, 0x4, R2 ;  /* 0x0000000405027825 */ /* 0x004fcc00078e0202 */
[----:B0-----:R-:W2:Y:S02]  /*0130*/  LDG.E R2, desc[UR6][R2.64] ;  /* 0x0000000602027981 */ /* 0x001ea4000c1e1900 */
[----:B--2---:R-:W-:-:S05]  /*0140*/  LEA R4, R2, UR4, 0x2 ;  /* 0x0000000402047c11 */ /* 0x004fca000f8e10ff */
[----:B------:R2:W-:Y:S02]  /*0150*/  ATOMS.POPC.INC.32 RZ, [R4+URZ] ;  /* 0x0000000004ff7f8c */ /* 0x0005e4000d8000ff */
.L_x_1:
[----:B0-----:R-:W-:Y:S05]  /*0160*/  BSYNC.RECONVERGENT B0 ;  /* 0x0000000000007941 */ /* 0x001fea0003800200 */
.L_x_0:
[----:B------:R-:W-:Y:S06]  /*0170*/  BAR.SYNC.DEFER_BLOCKING 0x0 ;  /* 0x0000000000007b1d */ /* 0x000fec0000010000 */
[----:B------:R-:W-:Y:S05]  /*0180*/  @P0 EXIT ;  /* 0x000000000000094d */ /* 0x000fea0003800000 */
[----:B------:R-:W0:Y:S01]  /*0190*/  LDS R5, [R0] ;  /* 0x0000000000057984 */ /* 0x000e220000000800 */
[----:B------:R-:W3:Y:S02]  /*01a0*/  LDC.64 R2, c[0x0][0x388] ;  /* 0x0000e200ff027b82 */ /* 0x000ee40000000a00 */
[----:B---3--:R-:W-:-:S05]  /*01b0*/  IMAD.WIDE.U32 R2, R6, 0x4, R2 ;  /* 0x0000000406027825 */ /* 0x008fca00078e0002 */
[----:B0-----:R-:W-:Y:S01]  /*01c0*/  REDG.E.ADD.STRONG.GPU desc[UR6][R2.64], R5 ;  /* 0x000000050200798e */ /* 0x001fe2000c12e106 */
[----:B------:R-:W-:Y:S05]  /*01d0*/  EXIT ;  /* 0x000000000000794d */ /* 0x000fea0003800000 */
.L_x_2:
[----:B------:R-:W-:-:S00]  /*01e0*/  BRA `(.L_x_2) ;  /* 0xfffffffc00fc7947 */ /* 0x000fc0000383ffff */
[----:B------:R-:W-:-:S00]  /*01f0*/  NOP ;  /* 0x0000000000007918 */ /* 0x000fc00000000000 */
        /* <DEDUP_REMOVED lines=8> */
.L_x_3:


//--------------------- .nv.shared._Z25compute_histogram_renamedPiS_i --------------------------
	.section	.nv.shared._Z25compute_histogram_renamedPiS_i,"aw",@nobits
	.sectionflags	@""
	.align	4
.nv.shared._Z25compute_histogram_renamedPiS_i:
	.zero		2048


//--------------------- .nv.shared.reserved.0     --------------------------
	.section	.nv.shared.reserved.0,"aw",@nobits
	.weak		__nv_reservedSMEM_offset_0_alias
	.size		__nv_reservedSMEM_offset_0_alias, 0, 64
	.other		__nv_reservedSMEM_offset_0_alias,@"STO_CUDA_RESERVED_SHARED STV_DEFAULT"
__nv_reservedSMEM_offset_0_alias:
	.zero		0
	.zero		64


//--------------------- .nv.constant0._Z25compute_histogram_renamedPiS_i --------------------------
	.section	.nv.constant0._Z25compute_histogram_renamedPiS_i,"a",@progbits
	.sectionflags	@""
	.align	4
.nv.constant0._Z25compute_histogram_renamedPiS_i:
	.zero		916


//--------------------- SYMBOLS --------------------------

	.type		.nv.reservedSmem.offset0,@object
	.size		.nv.reservedSmem.offset0,0x4
	.type		.nv.reservedSmem.cap,@object
	.size		.nv.reservedSmem.cap,0x4
